	.headerflags	@"EF_CUDA_TEXMODE_UNIFIED EF_CUDA_64BIT_ADDRESS EF_CUDA_ACCELERATORS EF_CUDA_SM90 EF_CUDA_VIRTUAL_SM(EF_CUDA_SM90)"
	.elftype	@"ET_EXEC"


//--------------------- .nv.info                  --------------------------
	.section	.nv.info,"",@"SHT_CUDA_INFO"
	.align	4


	//----- nvinfo : EIATTR_REGCOUNT
	.align		4
        /*0000*/ 	.byte	0x04, 0x2f
        /*0002*/ 	.short	(.L_1 - .L_0)
	.align		4
.L_0:
        /*0004*/ 	.word	index@(triton_poi_fused_cat_83)
        /*0008*/ 	.word	0x00000014


	//----- nvinfo : EIATTR_MIN_STACK_SIZE
	.align		4
.L_1:
        /*000c*/ 	.byte	0x04, 0x12
        /*000e*/ 	.short	(.L_3 - .L_2)
	.align		4
.L_2:
        /*0010*/ 	.word	index@(triton_poi_fused_cat_83)
        /*0014*/ 	.word	0x00000000


	//----- nvinfo : EIATTR_FRAME_SIZE
	.align		4
.L_3:
        /*0018*/ 	.byte	0x04, 0x11
        /*001a*/ 	.short	(.L_5 - .L_4)
	.align		4
.L_4:
        /*001c*/ 	.word	index@(triton_poi_fused_cat_83)
        /*0020*/ 	.word	0x00000000


	//----- nvinfo : EIATTR_MIN_STACK_SIZE
	.align		4
.L_5:
        /*0024*/ 	.byte	0x04, 0x12
        /*0026*/ 	.short	(.L_7 - .L_6)
	.align		4
.L_6:
        /*0028*/ 	.word	index@(triton_poi_fused_cat_83)
        /*002c*/ 	.word	0x00000000
.L_7:


//--------------------- .nv.info.triton_poi_fused_cat_83 --------------------------
	.section	.nv.info.triton_poi_fused_cat_83,"",@"SHT_CUDA_INFO"
	.sectionflags	@""
	.align	4


	//----- nvinfo : EIATTR_CUDA_API_VERSION
	.align		4
        /*0000*/ 	.byte	0x04, 0x37
        /*0002*/ 	.short	(.L_9 - .L_8)
.L_8:
        /*0004*/ 	.word	0x0000007c


	//----- nvinfo : EIATTR_KPARAM_INFO
	.align		4
.L_9:
        /*0008*/ 	.byte	0x04, 0x17
        /*000a*/ 	.short	(.L_11 - .L_10)
.L_10:
        /*000c*/ 	.word	0x00000000
        /*0010*/ 	.short	0x0005
        /*0012*/ 	.short	0x0028
        /*0014*/ 	.byte	0x00, 0xf0, 0x11, 0x00


	//----- nvinfo : EIATTR_KPARAM_INFO
	.align		4
.L_11:
        /*0018*/ 	.byte	0x04, 0x17
        /*001a*/ 	.short	(.L_13 - .L_12)
.L_12:
        /*001c*/ 	.word	0x00000000
        /*0020*/ 	.short	0x0004
        /*0022*/ 	.short	0x0020
        /*0024*/ 	.byte	0x00, 0xf4, 0x21, 0x00


	//----- nvinfo : EIATTR_KPARAM_INFO
	.align		4
.L_13:
        /*0028*/ 	.byte	0x04, 0x17
        /*002a*/ 	.short	(.L_15 - .L_14)
.L_14:
        /*002c*/ 	.word	0x00000000
        /*0030*/ 	.short	0x0003
        /*0032*/ 	.short	0x0018
        /*0034*/ 	.byte	0x00, 0xf4, 0x21, 0x00


	//----- nvinfo : EIATTR_KPARAM_INFO
	.align		4
.L_15:
        /*0038*/ 	.byte	0x04, 0x17
        /*003a*/ 	.short	(.L_17 - .L_16)
.L_16:
        /*003c*/ 	.word	0x00000000
        /*0040*/ 	.short	0x0002
        /*0042*/ 	.short	0x0010
        /*0044*/ 	.byte	0x00, 0xf4, 0x21, 0x00


	//----- nvinfo : EIATTR_KPARAM_INFO
	.align		4
.L_17:
        /*0048*/ 	.byte	0x04, 0x17
        /*004a*/ 	.short	(.L_19 - .L_18)
.L_18:
        /*004c*/ 	.word	0x00000000
        /*0050*/ 	.short	0x0001
        /*0052*/ 	.short	0x0008
        /*0054*/ 	.byte	0x00, 0xf4, 0x21, 0x00


	//----- nvinfo : EIATTR_KPARAM_INFO
	.align		4
.L_19:
        /*0058*/ 	.byte	0x04, 0x17
        /*005a*/ 	.short	(.L_21 - .L_20)
.L_20:
        /*005c*/ 	.word	0x00000000
        /*0060*/ 	.short	0x0000
        /*0062*/ 	.short	0x0000
        /*0064*/ 	.byte	0x00, 0xf4, 0x21, 0x00


	//----- nvinfo : EIATTR_SPARSE_MMA_MASK
	.align		4
.L_21:
        /*0068*/ 	.byte	0x03, 0x50
        /*006a*/ 	.short	0x0000


	//----- nvinfo : EIATTR_MAXREG_COUNT
	.align		4
        /*006c*/ 	.byte	0x03, 0x1b
        /*006e*/ 	.short	0x00ff


	//----- nvinfo : EIATTR_EXIT_INSTR_OFFSETS
	.align		4
        /*0070*/ 	.byte	0x04, 0x1c
        /*0072*/ 	.short	(.L_23 - .L_22)


	//   ....[0]....
.L_22:
        /*0074*/ 	.word	0x000001f0


	//   ....[1]....
        /*0078*/ 	.word	0x00000210


	//----- nvinfo : EIATTR_REQNTID
	.align		4
.L_23:
        /*007c*/ 	.byte	0x04, 0x10
        /*007e*/ 	.short	(.L_25 - .L_24)
.L_24:
        /*0080*/ 	.word	0x00000080
        /*0084*/ 	.word	0x00000001
        /*0088*/ 	.word	0x00000001


	//----- nvinfo : EIATTR_CBANK_PARAM_SIZE
	.align		4
.L_25:
        /*008c*/ 	.byte	0x03, 0x19
        /*008e*/ 	.short	0x002c


	//----- nvinfo : EIATTR_PARAM_CBANK
	.align		4
        /*0090*/ 	.byte	0x04, 0x0a
        /*0092*/ 	.short	(.L_27 - .L_26)
	.align		4
.L_26:
        /*0094*/ 	.word	index@(.nv.constant0.triton_poi_fused_cat_83)
        /*0098*/ 	.short	0x0210
        /*009a*/ 	.short	0x002c


	//----- nvinfo : EIATTR_SW_WAR
	.align		4
.L_27:
        /*009c*/ 	.byte	0x04, 0x36
        /*009e*/ 	.short	(.L_29 - .L_28)
.L_28:
        /*00a0*/ 	.word	0x00000008
.L_29:


//--------------------- .nv.callgraph             --------------------------
	.section	.nv.callgraph,"",@"SHT_CUDA_CALLGRAPH"
	.align	4
	.sectionentsize	8
	.align		4
        /*0000*/ 	.word	0x00000000
	.align		4
        /*0004*/ 	.word	0xffffffff
	.align		4
        /*0008*/ 	.word	0x00000000
	.align		4
        /*000c*/ 	.word	0xfffffffe
	.align		4
        /*0010*/ 	.word	0x00000000
	.align		4
        /*0014*/ 	.word	0xfffffffd
	.align		4
        /*0018*/ 	.word	0x00000000
	.align		4
        /*001c*/ 	.word	0xfffffffc


//--------------------- .text.triton_poi_fused_cat_83 --------------------------
	.section	.text.triton_poi_fused_cat_83,"ax",@progbits
	.align	128
        .global         triton_poi_fused_cat_83
        .type           triton_poi_fused_cat_83,@function
        .size           triton_poi_fused_cat_83,(.L_x_1 - triton_poi_fused_cat_83)
        .other          triton_poi_fused_cat_83,@"STO_CUDA_ENTRY STV_DEFAULT"
triton_poi_fused_cat_83:
.text.triton_poi_fused_cat_83:
[----:B------:R-:W0:Y:S02]  /*0000*/  LDC R1, c[0x0][0x28] ;  /* 0x00000a00ff017b82 */ /* 0x000e240000000800 */
[----:B------:R-:W1:Y:S01]  /*0010*/  S2R R0, SR_TID.X ;  /* 0x0000000000007919 */ /* 0x000e620000002100 */
[----:B------:R-:W2:Y:S01]  /*0020*/  LDC.64 R6, c[0x0][0x210] ;  /* 0x00008400ff067b82 */ /* 0x000ea20000000a00 */
[----:B------:R-:W-:Y:S01]  /*0030*/  ULDC.64 UR4, c[0x0][0x208] ;  /* 0x0000820000047ab9 */ /* 0x000fe20000000a00 */
[----:B------:R-:W3:Y:S06]  /*0040*/  S2R R5, SR_CTAID.X ;  /* 0x0000000000057919 */ /* 0x000eec0000002500 */
[----:B------:R-:W4:Y:S08]  /*0050*/  LDC.64 R8, c[0x0][0x218] ;  /* 0x00008600ff087b82 */ /* 0x000f300000000a00 */
[----:B------:R-:W5:Y:S01]  /*0060*/  LDC.64 R10, c[0x0][0x220] ;  /* 0x00008800ff0a7b82 */ /* 0x000f620000000a00 */
[----:B-1----:R-:W-:-:S05]  /*0070*/  LOP3.LUT R0, R0, 0x7f, RZ, 0xc0, !PT ;  /* 0x0000007f00007812 */ /* 0x002fca00078ec0ff */
[----:B---3--:R-:W-:Y:S02]  /*0080*/  IMAD R5, R5, 0x80, R0 ;  /* 0x0000008005057824 */ /* 0x008fe400078e0200 */
[----:B------:R-:W-:Y:S02]  /*0090*/  IMAD.MOV.U32 R0, RZ, RZ, RZ ;  /* 0x000000ffff007224 */ /* 0x000fe400078e00ff */
[C---:B--2---:R-:W-:Y:S01]  /*00a0*/  IMAD.WIDE R6, R5.reuse, 0x4, R6 ;  /* 0x0000000405067825 */ /* 0x044fe200078e0206 */
[----:B------:R-:W-:-:S13]  /*00b0*/  ISETP.GE.AND P0, PT, R5, 0x200, PT ;  /* 0x000002000500780c */ /* 0x000fda0003f06270 */
[----:B------:R4:W2:Y:S01]  /*00c0*/  @!P0 LDG.E R0, desc[UR4][R6.64] ;  /* 0x0000000406008981 */ /* 0x0008a2000c1e1900 */
[----:B------:R-:W-:-:S04]  /*00d0*/  SHF.R.S32.HI R2, RZ, 0x1f, R5 ;  /* 0x0000001fff027819 */ /* 0x000fc80000011405 */
[----:B------:R-:W-:Y:S02]  /*00e0*/  LEA.HI R4, R2, R5, RZ, 0x7 ;  /* 0x0000000502047211 */ /* 0x000fe400078f38ff */
[----:B------:R-:W1:Y:S02]  /*00f0*/  LDC.64 R2, c[0x0][0x228] ;  /* 0x00008a00ff027b82 */ /* 0x000e640000000a00 */
[----:B------:R-:W-:Y:S02]  /*0100*/  LOP3.LUT R14, R4, 0xffffff80, RZ, 0xc0, !PT ;  /* 0xffffff80040e7812 */ /* 0x000fe400078ec0ff */
[----:B------:R-:W-:Y:S02]  /*0110*/  SHF.R.S32.HI R12, RZ, 0x7, R4 ;  /* 0x00000007ff0c7819 */ /* 0x000fe40000011404 */
[----:B------:R-:W-:Y:S02]  /*0120*/  IADD3 R13, R5, -R14, RZ ;  /* 0x8000000e050d7210 */ /* 0x000fe40007ffe0ff */
[----:B------:R-:W3:Y:S03]  /*0130*/  LDC.64 R4, c[0x0][0x230] ;  /* 0x00008c00ff047b82 */ /* 0x000ee60000000a00 */
[----:B------:R-:W-:-:S04]  /*0140*/  IMAD R13, R12, 0xc80, R13 ;  /* 0x00000c800c0d7824 */ /* 0x000fc800078e020d */
[----:B------:R-:W-:Y:S02]  /*0150*/  IMAD.IADD R15, R14, 0x1, R13 ;  /* 0x000000010e0f7824 */ /* 0x000fe400078e020d */
[----:B----4-:R-:W-:-:S03]  /*0160*/  IMAD.WIDE R6, R13, 0x4, R8 ;  /* 0x000000040d067825 */ /* 0x010fc600078e0208 */
[----:B------:R-:W-:Y:S01]  /*0170*/  IADD3 R17, R14, R15, RZ ;  /* 0x0000000f0e117210 */ /* 0x000fe20007ffe0ff */
[----:B-----5:R-:W-:-:S04]  /*0180*/  IMAD.WIDE R8, R15, 0x4, R10 ;  /* 0x000000040f087825 */ /* 0x020fc800078e020a */
[----:B-1----:R-:W-:Y:S01]  /*0190*/  IMAD.WIDE R2, R17, 0x4, R2 ;  /* 0x0000000411027825 */ /* 0x002fe200078e0202 */
[----:B------:R-:W-:-:S05]  /*01a0*/  IADD3 R17, R14, R17, RZ ;  /* 0x000000110e117210 */ /* 0x000fca0007ffe0ff */
[----:B---3--:R-:W-:Y:S01]  /*01b0*/  IMAD.WIDE R4, R17, 0x4, R4 ;  /* 0x0000000411047825 */ /* 0x008fe200078e0204 */
[----:B--2---:R1:W-:Y:S04]  /*01c0*/  @!P0 STG.E desc[UR4][R6.64], R0 ;  /* 0x0000000006008986 */ /* 0x0043e8000c101904 */
[----:B------:R1:W-:Y:S04]  /*01d0*/  @!P0 STG.E desc[UR4][R8.64], R0 ;  /* 0x0000000008008986 */ /* 0x0003e8000c101904 */
[----:B------:R1:W-:Y:S01]  /*01e0*/  @!P0 STG.E desc[UR4][R2.64], R0 ;  /* 0x0000000002008986 */ /* 0x0003e2000c101904 */
[----:B------:R-:W-:Y:S05]  /*01f0*/  @P0 EXIT ;  /* 0x000000000000094d */ /* 0x000fea0003800000 */
[----:B------:R-:W-:Y:S01]  /*0200*/  STG.E desc[UR4][R4.64], R0 ;  /* 0x0000000004007986 */ /* 0x000fe2000c101904 */
[----:B------:R-:W-:Y:S05]  /*0210*/  EXIT ;  /* 0x000000000000794d */ /* 0x000fea0003800000 */
.L_x_0:
[----:B------:R-:W-:-:S00]  /*0220*/  BRA `(.L_x_0) ;  /* 0xfffffffc00fc7947 */ /* 0x000fc0000383ffff */
[----:B------:R-:W-:-:S00]  /*0230*/  NOP ;  /* 0x0000000000007918 */ /* 0x000fc00000000000 */
        /* <DEDUP_REMOVED lines=12> */
.L_x_1:


//--------------------- .nv.constant0.triton_poi_fused_cat_83 --------------------------
	.section	.nv.constant0.triton_poi_fused_cat_83,"a",@progbits
	.sectionflags	@""
	.align	4
.nv.constant0.triton_poi_fused_cat_83:
	.zero		572
